	.headerflags	@"EF_CUDA_TEXMODE_UNIFIED EF_CUDA_64BIT_ADDRESS EF_CUDA_ACCELERATORS EF_CUDA_SM90 EF_CUDA_VIRTUAL_SM(EF_CUDA_SM90)"
	.elftype	@"ET_EXEC"


//--------------------- .nv.info                  --------------------------
	.section	.nv.info,"",@"SHT_CUDA_INFO"
	.align	4


	//----- nvinfo : EIATTR_REGCOUNT
	.align		4
        /*0000*/ 	.byte	0x04, 0x2f
        /*0002*/ 	.short	(.L_1 - .L_0)
	.align		4
.L_0:
        /*0004*/ 	.word	index@(triton_poi_fused_max_pool2d_with_indices_3)
        /*0008*/ 	.word	0x00000012


	//----- nvinfo : EIATTR_MIN_STACK_SIZE
	.align		4
.L_1:
        /*000c*/ 	.byte	0x04, 0x12
        /*000e*/ 	.short	(.L_3 - .L_2)
	.align		4
.L_2:
        /*0010*/ 	.word	index@(triton_poi_fused_max_pool2d_with_indices_3)
        /*0014*/ 	.word	0x00000000


	//----- nvinfo : EIATTR_FRAME_SIZE
	.align		4
.L_3:
        /*0018*/ 	.byte	0x04, 0x11
        /*001a*/ 	.short	(.L_5 - .L_4)
	.align		4
.L_4:
        /*001c*/ 	.word	index@(triton_poi_fused_max_pool2d_with_indices_3)
        /*0020*/ 	.word	0x00000000


	//----- nvinfo : EIATTR_MIN_STACK_SIZE
	.align		4
.L_5:
        /*0024*/ 	.byte	0x04, 0x12
        /*0026*/ 	.short	(.L_7 - .L_6)
	.align		4
.L_6:
        /*0028*/ 	.word	index@(triton_poi_fused_max_pool2d_with_indices_3)
        /*002c*/ 	.word	0x00000000
.L_7:


//--------------------- .nv.info.triton_poi_fused_max_pool2d_with_indices_3 --------------------------
	.section	.nv.info.triton_poi_fused_max_pool2d_with_indices_3,"",@"SHT_CUDA_INFO"
	.sectionflags	@""
	.align	4


	//----- nvinfo : EIATTR_CUDA_API_VERSION
	.align		4
        /*0000*/ 	.byte	0x04, 0x37
        /*0002*/ 	.short	(.L_9 - .L_8)
.L_8:
        /*0004*/ 	.word	0x0000007c


	//----- nvinfo : EIATTR_KPARAM_INFO
	.align		4
.L_9:
        /*0008*/ 	.byte	0x04, 0x17
        /*000a*/ 	.short	(.L_11 - .L_10)
.L_10:
        /*000c*/ 	.word	0x00000000
        /*0010*/ 	.short	0x0003
        /*0012*/ 	.short	0x0018
        /*0014*/ 	.byte	0x00, 0xf0, 0x11, 0x00


	//----- nvinfo : EIATTR_KPARAM_INFO
	.align		4
.L_11:
        /*0018*/ 	.byte	0x04, 0x17
        /*001a*/ 	.short	(.L_13 - .L_12)
.L_12:
        /*001c*/ 	.word	0x00000000
        /*0020*/ 	.short	0x0002
        /*0022*/ 	.short	0x0010
        /*0024*/ 	.byte	0x00, 0xf4, 0x21, 0x00


	//----- nvinfo : EIATTR_KPARAM_INFO
	.align		4
.L_13:
        /*0028*/ 	.byte	0x04, 0x17
        /*002a*/ 	.short	(.L_15 - .L_14)
.L_14:
        /*002c*/ 	.word	0x00000000
        /*0030*/ 	.short	0x0001
        /*0032*/ 	.short	0x0008
        /*0034*/ 	.byte	0x00, 0xf4, 0x21, 0x00


	//----- nvinfo : EIATTR_KPARAM_INFO
	.align		4
.L_15:
        /*0038*/ 	.byte	0x04, 0x17
        /*003a*/ 	.short	(.L_17 - .L_16)
.L_16:
        /*003c*/ 	.word	0x00000000
        /*0040*/ 	.short	0x0000
        /*0042*/ 	.short	0x0000
        /*0044*/ 	.byte	0x00, 0xf4, 0x21, 0x00


	//----- nvinfo : EIATTR_SPARSE_MMA_MASK
	.align		4
.L_17:
        /*0048*/ 	.byte	0x03, 0x50
        /*004a*/ 	.short	0x0000


	//----- nvinfo : EIATTR_MAXREG_COUNT
	.align		4
        /*004c*/ 	.byte	0x03, 0x1b
        /*004e*/ 	.short	0x00ff


	//----- nvinfo : EIATTR_EXIT_INSTR_OFFSETS
	.align		4
        /*0050*/ 	.byte	0x04, 0x1c
        /*0052*/ 	.short	(.L_19 - .L_18)


	//   ....[0]....
.L_18:
        /*0054*/ 	.word	0x000002d0


	//   ....[1]....
        /*0058*/ 	.word	0x000002f0


	//----- nvinfo : EIATTR_REQNTID
	.align		4
.L_19:
        /*005c*/ 	.byte	0x04, 0x10
        /*005e*/ 	.short	(.L_21 - .L_20)
.L_20:
        /*0060*/ 	.word	0x00000080
        /*0064*/ 	.word	0x00000001
        /*0068*/ 	.word	0x00000001


	//----- nvinfo : EIATTR_CBANK_PARAM_SIZE
	.align		4
.L_21:
        /*006c*/ 	.byte	0x03, 0x19
        /*006e*/ 	.short	0x001c


	//----- nvinfo : EIATTR_PARAM_CBANK
	.align		4
        /*0070*/ 	.byte	0x04, 0x0a
        /*0072*/ 	.short	(.L_23 - .L_22)
	.align		4
.L_22:
        /*0074*/ 	.word	index@(.nv.constant0.triton_poi_fused_max_pool2d_with_indices_3)
        /*0078*/ 	.short	0x0210
        /*007a*/ 	.short	0x001c


	//----- nvinfo : EIATTR_SW_WAR
	.align		4
.L_23:
        /*007c*/ 	.byte	0x04, 0x36
        /*007e*/ 	.short	(.L_25 - .L_24)
.L_24:
        /*0080*/ 	.word	0x00000008
.L_25:


//--------------------- .nv.callgraph             --------------------------
	.section	.nv.callgraph,"",@"SHT_CUDA_CALLGRAPH"
	.align	4
	.sectionentsize	8
	.align		4
        /*0000*/ 	.word	0x00000000
	.align		4
        /*0004*/ 	.word	0xffffffff
	.align		4
        /*0008*/ 	.word	0x00000000
	.align		4
        /*000c*/ 	.word	0xfffffffe
	.align		4
        /*0010*/ 	.word	0x00000000
	.align		4
        /*0014*/ 	.word	0xfffffffd
	.align		4
        /*0018*/ 	.word	0x00000000
	.align		4
        /*001c*/ 	.word	0xfffffffc


//--------------------- .text.triton_poi_fused_max_pool2d_with_indices_3 --------------------------
	.section	.text.triton_poi_fused_max_pool2d_with_indices_3,"ax",@progbits
	.align	128
        .global         triton_poi_fused_max_pool2d_with_indices_3
        .type           triton_poi_fused_max_pool2d_with_indices_3,@function
        .size           triton_poi_fused_max_pool2d_with_indices_3,(.L_x_1 - triton_poi_fused_max_pool2d_with_indices_3)
        .other          triton_poi_fused_max_pool2d_with_indices_3,@"STO_CUDA_ENTRY STV_DEFAULT"
triton_poi_fused_max_pool2d_with_indices_3:
.text.triton_poi_fused_max_pool2d_with_indices_3:
[----:B------:R-:W0:Y:S02]  /*0000*/  LDC R1, c[0x0][0x28] ;  /* 0x00000a00ff017b82 */ /* 0x000e240000000800 */
[----:B------:R-:W1:Y:S01]  /*0010*/  S2R R0, SR_TID.X ;  /* 0x0000000000007919 */ /* 0x000e620000002100 */
[----:B------:R-:W2:Y:S01]  /*0020*/  LDC.64 R2, c[0x0][0x210] ;  /* 0x00008400ff027b82 */ /* 0x000ea20000000a00 */
[----:B------:R-:W-:Y:S01]  /*0030*/  IMAD.MOV.U32 R15, RZ, RZ, RZ ;  /* 0x000000ffff0f7224 */ /* 0x000fe200078e00ff */
[----:B------:R-:W-:Y:S01]  /*0040*/  ULDC.64 UR4, c[0x0][0x208] ;  /* 0x0000820000047ab9 */ /* 0x000fe20000000a00 */
[----:B------:R-:W3:Y:S01]  /*0050*/  S2R R11, SR_CTAID.X ;  /* 0x00000000000b7919 */ /* 0x000ee20000002500 */
[----:B------:R-:W-:Y:S01]  /*0060*/  IMAD.MOV.U32 R10, RZ, RZ, RZ ;  /* 0x000000ffff0a7224 */ /* 0x000fe200078e00ff */
[----:B------:R-:W-:Y:S01]  /*0070*/  ULDC.64 UR6, c[0x0][0x218] ;  /* 0x0000860000067ab9 */ /* 0x000fe20000000a00 */
[----:B-1----:R-:W-:-:S05]  /*0080*/  LOP3.LUT R0, R0, 0x7f, RZ, 0xc0, !PT ;  /* 0x0000007f00007812 */ /* 0x002fca00078ec0ff */
[----:B---3--:R-:W-:-:S04]  /*0090*/  IMAD R11, R11, 0x80, R0 ;  /* 0x000000800b0b7824 */ /* 0x008fc800078e0200 */
[C---:B------:R-:W-:Y:S01]  /*00a0*/  IMAD.HI R0, R11.reuse, 0x66666667, RZ ;  /* 0x666666670b007827 */ /* 0x040fe200078e02ff */
[----:B------:R-:W-:-:S04]  /*00b0*/  ISETP.GE.AND P0, PT, R11, 0x640, PT ;  /* 0x000006400b00780c */ /* 0x000fc80003f06270 */
[----:B------:R-:W-:-:S04]  /*00c0*/  SHF.R.S32.HI R5, RZ, 0x1, R0 ;  /* 0x00000001ff057819 */ /* 0x000fc80000011400 */
[----:B------:R-:W-:-:S05]  /*00d0*/  LEA.HI R0, R0, R5, RZ, 0x1 ;  /* 0x0000000500007211 */ /* 0x000fca00078f08ff */
[----:B------:R-:W-:-:S04]  /*00e0*/  IMAD R5, R0, -0x5, R11 ;  /* 0xfffffffb00057824 */ /* 0x000fc800078e020b */
[----:B------:R-:W-:Y:S02]  /*00f0*/  IMAD R5, R0, 0xa, R5 ;  /* 0x0000000a00057824 */ /* 0x000fe400078e0205 */
[----:B------:R-:W-:Y:S02]  /*0100*/  IMAD.MOV.U32 R0, RZ, RZ, RZ ;  /* 0x000000ffff007224 */ /* 0x000fe400078e00ff */
[----:B------:R-:W-:-:S04]  /*0110*/  IMAD.SHL.U32 R9, R5, 0x2, RZ ;  /* 0x0000000205097824 */ /* 0x000fc800078e00ff */
[----:B--2---:R-:W-:-:S04]  /*0120*/  IMAD.WIDE R4, R9, 0x4, R2 ;  /* 0x0000000409047825 */ /* 0x004fc800078e0202 */
[----:B------:R-:W-:Y:S01]  /*0130*/  VIADD R7, R9, 0xa ;  /* 0x0000000a09077836 */ /* 0x000fe20000000000 */
[----:B------:R-:W2:Y:S04]  /*0140*/  @!P0 LDG.E.EL R0, desc[UR4][R4.64] ;  /* 0x0000000404008981 */ /* 0x000ea8000c2e1900 */
[----:B------:R-:W2:Y:S01]  /*0150*/  @!P0 LDG.E.EL R15, desc[UR4][R4.64+0x4] ;  /* 0x00000404040f8981 */ /* 0x000ea2000c2e1900 */
[----:B------:R-:W-:-:S05]  /*0160*/  IMAD.WIDE R6, R7, 0x4, R2 ;  /* 0x0000000407067825 */ /* 0x000fca00078e0202 */
[----:B------:R-:W3:Y:S01]  /*0170*/  @!P0 LDG.E.EL R10, desc[UR4][R6.64] ;  /* 0x00000004060a8981 */ /* 0x000ee2000c2e1900 */
[----:B------:R-:W-:Y:S02]  /*0180*/  VIADD R9, R9, 0xb ;  /* 0x0000000b09097836 */ /* 0x000fe40000000000 */
[----:B------:R-:W-:Y:S02]  /*0190*/  IMAD.MOV.U32 R13, RZ, RZ, RZ ;  /* 0x000000ffff0d7224 */ /* 0x000fe400078e00ff */
[----:B------:R-:W-:Y:S02]  /*01a0*/  IMAD.WIDE R2, R9, 0x4, R2 ;  /* 0x0000000409027825 */ /* 0x000fe400078e0202 */
[----:B------:R-:W1:Y:S03]  /*01b0*/  LDC.64 R8, c[0x0][0x220] ;  /* 0x00008800ff087b82 */ /* 0x000e660000000a00 */
[----:B------:R1:W4:Y:S02]  /*01c0*/  @!P0 LDG.E.EL R13, desc[UR4][R2.64] ;  /* 0x00000004020d8981 */ /* 0x000324000c2e1900 */
[----:B-1----:R-:W-:Y:S01]  /*01d0*/  IMAD.WIDE R2, R11, 0x4, R8 ;  /* 0x000000040b027825 */ /* 0x002fe200078e0208 */
[----:B--2---:R-:W-:-:S02]  /*01e0*/  FSETP.GT.AND P1, PT, R15, R0, PT ;  /* 0x000000000f00720b */ /* 0x004fc40003f24000 */
[----:B------:R-:W-:Y:S02]  /*01f0*/  FSETP.NAN.AND P3, PT, R15, R15, PT ;  /* 0x0000000f0f00720b */ /* 0x000fe40003f68000 */
[----:B---3--:R-:W-:-:S09]  /*0200*/  FSETP.NAN.AND P2, PT, R10, R10, PT ;  /* 0x0000000a0a00720b */ /* 0x008fd20003f48000 */
[----:B------:R-:W-:Y:S02]  /*0210*/  @!P1 FSEL R15, R15, R0, P3 ;  /* 0x000000000f0f9208 */ /* 0x000fe40001800000 */
[----:B------:R-:W-:Y:S02]  /*0220*/  SEL R0, RZ, 0x1, !P1 ;  /* 0x00000001ff007807 */ /* 0x000fe40004800000 */
[----:B------:R-:W-:Y:S02]  /*0230*/  FSETP.GEU.AND P4, PT, R15, R10, PT ;  /* 0x0000000a0f00720b */ /* 0x000fe40003f8e000 */
[----:B----4-:R-:W-:Y:S02]  /*0240*/  FSETP.NAN.AND P3, PT, R13, R13, PT ;  /* 0x0000000d0d00720b */ /* 0x010fe40003f68000 */
[----:B------:R-:W-:Y:S02]  /*0250*/  @!P2 FSEL R10, R10, R15, !P4 ;  /* 0x0000000f0a0aa208 */ /* 0x000fe40006000000 */
[----:B------:R-:W-:-:S02]  /*0260*/  IADD3 R4, P1, R11, UR6, RZ ;  /* 0x000000060b047c10 */ /* 0x000fc4000ff3e0ff */
[----:B------:R-:W-:Y:S02]  /*0270*/  SEL R0, R0, 0x2, P4 ;  /* 0x0000000200007807 */ /* 0x000fe40002000000 */
[----:B------:R-:W-:Y:S02]  /*0280*/  FSETP.GEU.AND P2, PT, R10, R13, PT ;  /* 0x0000000d0a00720b */ /* 0x000fe40003f4e000 */
[----:B------:R-:W-:Y:S02]  /*0290*/  LEA.HI.X.SX32 R5, R11, UR7, 0x1, P1 ;  /* 0x000000070b057c11 */ /* 0x000fe400088f0eff */
[----:B------:R-:W-:Y:S02]  /*02a0*/  SEL R7, R0, 0x3, P2 ;  /* 0x0000000300077807 */ /* 0x000fe40001000000 */
[----:B------:R-:W-:-:S03]  /*02b0*/  @!P3 SEL R13, R13, R10, !P2 ;  /* 0x0000000a0d0db207 */ /* 0x000fc60005000000 */
[----:B------:R1:W-:Y:S01]  /*02c0*/  @!P0 STG.E.U8 desc[UR4][R4.64], R7 ;  /* 0x0000000704008986 */ /* 0x0003e2000c101104 */
[----:B------:R-:W-:Y:S05]  /*02d0*/  @P0 EXIT ;  /* 0x000000000000094d */ /* 0x000fea0003800000 */
[----:B------:R-:W-:Y:S01]  /*02e0*/  STG.E desc[UR4][R2.64], R13 ;  /* 0x0000000d02007986 */ /* 0x000fe2000c101904 */
[----:B------:R-:W-:Y:S05]  /*02f0*/  EXIT ;  /* 0x000000000000794d */ /* 0x000fea0003800000 */
.L_x_0:
[----:B------:R-:W-:-:S00]  /*0300*/  BRA `(.L_x_0) ;  /* 0xfffffffc00fc7947 */ /* 0x000fc0000383ffff */
[----:B------:R-:W-:-:S00]  /*0310*/  NOP ;  /* 0x0000000000007918 */ /* 0x000fc00000000000 */
        /* <DEDUP_REMOVED lines=14> */
.L_x_1:


//--------------------- .nv.constant0.triton_poi_fused_max_pool2d_with_indices_3 --------------------------
	.section	.nv.constant0.triton_poi_fused_max_pool2d_with_indices_3,"a",@progbits
	.sectionflags	@""
	.align	4
.nv.constant0.triton_poi_fused_max_pool2d_with_indices_3:
	.zero		556
